	.headerflags	@"EF_CUDA_TEXMODE_UNIFIED EF_CUDA_64BIT_ADDRESS EF_CUDA_ACCELERATORS EF_CUDA_SM90 EF_CUDA_VIRTUAL_SM(EF_CUDA_SM90)"
	.elftype	@"ET_EXEC"


//--------------------- .nv.info                  --------------------------
	.section	.nv.info,"",@"SHT_CUDA_INFO"
	.align	4


	//----- nvinfo : EIATTR_REGCOUNT
	.align		4
        /*0000*/ 	.byte	0x04, 0x2f
        /*0002*/ 	.short	(.L_3 - .L_2)
	.align		4
.L_2:
        /*0004*/ 	.word	index@(triton_poi_fused__native_batch_norm_legit_no_training_leaky_relu_66)
        /*0008*/ 	.word	0x00000010


	//----- nvinfo : EIATTR_MIN_STACK_SIZE
	.align		4
.L_3:
        /*000c*/ 	.byte	0x04, 0x12
        /*000e*/ 	.short	(.L_5 - .L_4)
	.align		4
.L_4:
        /*0010*/ 	.word	index@(triton_poi_fused__native_batch_norm_legit_no_training_leaky_relu_66)
        /*0014*/ 	.word	0x00000000


	//----- nvinfo : EIATTR_FRAME_SIZE
	.align		4
.L_5:
        /*0018*/ 	.byte	0x04, 0x11
        /*001a*/ 	.short	(.L_7 - .L_6)
	.align		4
.L_6:
        /*001c*/ 	.word	index@(triton_poi_fused__native_batch_norm_legit_no_training_leaky_relu_66)
        /*0020*/ 	.word	0x00000000


	//----- nvinfo : EIATTR_MIN_STACK_SIZE
	.align		4
.L_7:
        /*0024*/ 	.byte	0x04, 0x12
        /*0026*/ 	.short	(.L_9 - .L_8)
	.align		4
.L_8:
        /*0028*/ 	.word	index@(triton_poi_fused__native_batch_norm_legit_no_training_leaky_relu_66)
        /*002c*/ 	.word	0x00000000
.L_9:


//--------------------- .nv.info.triton_poi_fused__native_batch_norm_legit_no_training_leaky_relu_66 --------------------------
	.section	.nv.info.triton_poi_fused__native_batch_norm_legit_no_training_leaky_relu_66,"",@"SHT_CUDA_INFO"
	.sectionflags	@""
	.align	4


	//----- nvinfo : EIATTR_CUDA_API_VERSION
	.align		4
        /*0000*/ 	.byte	0x04, 0x37
        /*0002*/ 	.short	(.L_11 - .L_10)
.L_10:
        /*0004*/ 	.word	0x0000007c


	//----- nvinfo : EIATTR_KPARAM_INFO
	.align		4
.L_11:
        /*0008*/ 	.byte	0x04, 0x17
        /*000a*/ 	.short	(.L_13 - .L_12)
.L_12:
        /*000c*/ 	.word	0x00000000
        /*0010*/ 	.short	0x0006
        /*0012*/ 	.short	0x0030
        /*0014*/ 	.byte	0x00, 0xf0, 0x11, 0x00


	//----- nvinfo : EIATTR_KPARAM_INFO
	.align		4
.L_13:
        /*0018*/ 	.byte	0x04, 0x17
        /*001a*/ 	.short	(.L_15 - .L_14)
.L_14:
        /*001c*/ 	.word	0x00000000
        /*0020*/ 	.short	0x0005
        /*0022*/ 	.short	0x0028
        /*0024*/ 	.byte	0x00, 0xf4, 0x21, 0x00


	//----- nvinfo : EIATTR_KPARAM_INFO
	.align		4
.L_15:
        /*0028*/ 	.byte	0x04, 0x17
        /*002a*/ 	.short	(.L_17 - .L_16)
.L_16:
        /*002c*/ 	.word	0x00000000
        /*0030*/ 	.short	0x0004
        /*0032*/ 	.short	0x0020
        /*0034*/ 	.byte	0x00, 0xf4, 0x21, 0x00


	//----- nvinfo : EIATTR_KPARAM_INFO
	.align		4
.L_17:
        /*0038*/ 	.byte	0x04, 0x17
        /*003a*/ 	.short	(.L_19 - .L_18)
.L_18:
        /*003c*/ 	.word	0x00000000
        /*0040*/ 	.short	0x0003
        /*0042*/ 	.short	0x0018
        /*0044*/ 	.byte	0x00, 0xf4, 0x21, 0x00


	//----- nvinfo : EIATTR_KPARAM_INFO
	.align		4
.L_19:
        /*0048*/ 	.byte	0x04, 0x17
        /*004a*/ 	.short	(.L_21 - .L_20)
.L_20:
        /*004c*/ 	.word	0x00000000
        /*0050*/ 	.short	0x0002
        /*0052*/ 	.short	0x0010
        /*0054*/ 	.byte	0x00, 0xf4, 0x21, 0x00


	//----- nvinfo : EIATTR_KPARAM_INFO
	.align		4
.L_21:
        /*0058*/ 	.byte	0x04, 0x17
        /*005a*/ 	.short	(.L_23 - .L_22)
.L_22:
        /*005c*/ 	.word	0x00000000
        /*0060*/ 	.short	0x0001
        /*0062*/ 	.short	0x0008
        /*0064*/ 	.byte	0x00, 0xf4, 0x21, 0x00


	//----- nvinfo : EIATTR_KPARAM_INFO
	.align		4
.L_23:
        /*0068*/ 	.byte	0x04, 0x17
        /*006a*/ 	.short	(.L_25 - .L_24)
.L_24:
        /*006c*/ 	.word	0x00000000
        /*0070*/ 	.short	0x0000
        /*0072*/ 	.short	0x0000
        /*0074*/ 	.byte	0x00, 0xf4, 0x21, 0x00


	//----- nvinfo : EIATTR_SPARSE_MMA_MASK
	.align		4
.L_25:
        /*0078*/ 	.byte	0x03, 0x50
        /*007a*/ 	.short	0x0000


	//----- nvinfo : EIATTR_MAXREG_COUNT
	.align		4
        /*007c*/ 	.byte	0x03, 0x1b
        /*007e*/ 	.short	0x00ff


	//----- nvinfo : EIATTR_EXIT_INSTR_OFFSETS
	.align		4
        /*0080*/ 	.byte	0x04, 0x1c
        /*0082*/ 	.short	(.L_27 - .L_26)


	//   ....[0]....
.L_26:
        /*0084*/ 	.word	0x00000350


	//----- nvinfo : EIATTR_REQNTID
	.align		4
.L_27:
        /*0088*/ 	.byte	0x04, 0x10
        /*008a*/ 	.short	(.L_29 - .L_28)
.L_28:
        /*008c*/ 	.word	0x00000100
        /*0090*/ 	.word	0x00000001
        /*0094*/ 	.word	0x00000001


	//----- nvinfo : EIATTR_CBANK_PARAM_SIZE
	.align		4
.L_29:
        /*0098*/ 	.byte	0x03, 0x19
        /*009a*/ 	.short	0x0034


	//----- nvinfo : EIATTR_PARAM_CBANK
	.align		4
        /*009c*/ 	.byte	0x04, 0x0a
        /*009e*/ 	.short	(.L_31 - .L_30)
	.align		4
.L_30:
        /*00a0*/ 	.word	index@(.nv.constant0.triton_poi_fused__native_batch_norm_legit_no_training_leaky_relu_66)
        /*00a4*/ 	.short	0x0210
        /*00a6*/ 	.short	0x0034


	//----- nvinfo : EIATTR_SW_WAR
	.align		4
.L_31:
        /*00a8*/ 	.byte	0x04, 0x36
        /*00aa*/ 	.short	(.L_33 - .L_32)
.L_32:
        /*00ac*/ 	.word	0x00000008
.L_33:


//--------------------- .nv.callgraph             --------------------------
	.section	.nv.callgraph,"",@"SHT_CUDA_CALLGRAPH"
	.align	4
	.sectionentsize	8
	.align		4
        /*0000*/ 	.word	0x00000000
	.align		4
        /*0004*/ 	.word	0xffffffff
	.align		4
        /*0008*/ 	.word	0x00000000
	.align		4
        /*000c*/ 	.word	0xfffffffe
	.align		4
        /*0010*/ 	.word	0x00000000
	.align		4
        /*0014*/ 	.word	0xfffffffd
	.align		4
        /*0018*/ 	.word	0x00000000
	.align		4
        /*001c*/ 	.word	0xfffffffc


//--------------------- .nv.constant4             --------------------------
	.section	.nv.constant4,"a",@progbits
	.align	8
	.align		8
.nv.constant4:
        /*0000*/ 	.dword	_$_str
	.align		8
        /*0008*/ 	.dword	_$_str_$_2


//--------------------- .text.triton_poi_fused__native_batch_norm_legit_no_training_leaky_relu_66 --------------------------
	.section	.text.triton_poi_fused__native_batch_norm_legit_no_training_leaky_relu_66,"ax",@progbits
	.align	128
        .global         triton_poi_fused__native_batch_norm_legit_no_training_leaky_relu_66
        .type           triton_poi_fused__native_batch_norm_legit_no_training_leaky_relu_66,@function
        .size           triton_poi_fused__native_batch_norm_legit_no_training_leaky_relu_66,(.L_x_1 - triton_poi_fused__native_batch_norm_legit_no_training_leaky_relu_66)
        .other          triton_poi_fused__native_batch_norm_legit_no_training_leaky_relu_66,@"STO_CUDA_ENTRY STV_DEFAULT"
triton_poi_fused__native_batch_norm_legit_no_training_leaky_relu_66:
.text.triton_poi_fused__native_batch_norm_legit_no_training_leaky_relu_66:
[----:B------:R-:W-:Y:S01]  /*0000*/  LDC R1, c[0x0][0x28] ;  /* 0x00000a00ff017b82 */ /* 0x000fe20000000800 */
[----:B------:R-:W1:Y:S07]  /*0010*/  S2R R0, SR_TID.X ;  /* 0x0000000000007919 */ /* 0x000e6e0000002100 */
[----:B------:R-:W2:Y:S01]  /*0020*/  LDC.64 R6, c[0x0][0x228] ;  /* 0x00008a00ff067b82 */ /* 0x000ea20000000a00 */
[----:B------:R-:W-:Y:S01]  /*0030*/  ULDC.64 UR4, c[0x0][0x208] ;  /* 0x0000820000047ab9 */ /* 0x000fe20000000a00 */
[----:B------:R-:W3:Y:S06]  /*0040*/  S2R R5, SR_CTAID.X ;  /* 0x0000000000057919 */ /* 0x000eec0000002500 */
[----:B------:R-:W4:Y:S08]  /*0050*/  LDC.64 R8, c[0x0][0x230] ;  /* 0x00008c00ff087b82 */ /* 0x000f300000000a00 */
[----:B------:R-:W5:Y:S01]  /*0060*/  LDC.64 R10, c[0x0][0x238] ;  /* 0x00008e00ff0a7b82 */ /* 0x000f620000000a00 */
[----:B-1----:R-:W-:-:S02]  /*0070*/  SHF.L.U32 R0, R0, 0x1, RZ ;  /* 0x0000000100007819 */ /* 0x002fc400000006ff */
[----:B---3--:R-:W-:Y:S02]  /*0080*/  SHF.R.S32.HI R3, RZ, 0x16, R5 ;  /* 0x00000016ff037819 */ /* 0x008fe40000011405 */
[----:B------:R-:W-:Y:S02]  /*0090*/  LOP3.LUT R0, R0, 0x1fe, RZ, 0xc0, !PT ;  /* 0x000001fe00007812 */ /* 0x000fe400078ec0ff */
[----:B------:R-:W-:Y:S02]  /*00a0*/  SGXT R3, R3, 0x1 ;  /* 0x000000010303781a */ /* 0x000fe40000000200 */
[----:B------:R-:W-:Y:S02]  /*00b0*/  LEA R0, R5, R0, 0x9 ;  /* 0x0000000005007211 */ /* 0x000fe400078e48ff */
[----:B------:R-:W1:Y:S02]  /*00c0*/  LDC.64 R4, c[0x0][0x220] ;  /* 0x00008800ff047b82 */ /* 0x000e640000000a00 */
[----:B------:R-:W-:-:S04]  /*00d0*/  LEA.HI R3, R3, R0, RZ, 0x8 ;  /* 0x0000000003037211 */ /* 0x000fc800078f40ff */
[----:B------:R-:W-:-:S04]  /*00e0*/  SHF.R.S32.HI R3, RZ, 0x8, R3 ;  /* 0x00000008ff037819 */ /* 0x000fc80000011403 */
[----:B------:R-:W-:-:S04]  /*00f0*/  LEA.HI R2, R3, R3, RZ, 0x7 ;  /* 0x0000000303027211 */ /* 0x000fc800078f38ff */
[----:B------:R-:W-:-:S04]  /*0100*/  LOP3.LUT R2, R2, 0xffffff80, RZ, 0xc0, !PT ;  /* 0xffffff8002027812 */ /* 0x000fc800078ec0ff */
[----:B------:R-:W-:Y:S02]  /*0110*/  IADD3 R13, R3, -R2, RZ ;  /* 0x80000002030d7210 */ /* 0x000fe40007ffe0ff */
[----:B------:R-:W3:Y:S03]  /*0120*/  LDC.64 R2, c[0x0][0x218] ;  /* 0x00008600ff027b82 */ /* 0x000ee60000000a00 */
[----:B--2---:R-:W-:-:S06]  /*0130*/  IMAD.WIDE R6, R13, 0x4, R6 ;  /* 0x000000040d067825 */ /* 0x004fcc00078e0206 */
[----:B------:R-:W2:Y:S01]  /*0140*/  LDG.E.EL R6, desc[UR4][R6.64] ;  /* 0x0000000406067981 */ /* 0x000ea2000c2e1900 */
[----:B-1----:R-:W-:-:S06]  /*0150*/  IMAD.WIDE R4, R13, 0x4, R4 ;  /* 0x000000040d047825 */ /* 0x002fcc00078e0204 */
[----:B------:R-:W2:Y:S01]  /*0160*/  LDG.E.EL R4, desc[UR4][R4.64] ;  /* 0x0000000404047981 */ /* 0x000ea2000c2e1900 */
[----:B---3--:R-:W-:-:S06]  /*0170*/  IMAD.WIDE R2, R0, 0x4, R2 ;  /* 0x0000000400027825 */ /* 0x008fcc00078e0202 */
[----:B------:R-:W3:Y:S01]  /*0180*/  LDG.E.64 R2, desc[UR4][R2.64] ;  /* 0x0000000402027981 */ /* 0x000ee2000c1e1b00 */
[----:B----4-:R-:W-:-:S04]  /*0190*/  IMAD.WIDE R8, R13, 0x4, R8 ;  /* 0x000000040d087825 */ /* 0x010fc800078e0208 */
[----:B-----5:R-:W-:Y:S02]  /*01a0*/  IMAD.WIDE R10, R13, 0x4, R10 ;  /* 0x000000040d0a7825 */ /* 0x020fe400078e020a */
[----:B------:R-:W4:Y:S04]  /*01b0*/  LDG.E.EL R8, desc[UR4][R8.64] ;  /* 0x0000000408087981 */ /* 0x000f28000c2e1900 */
[----:B------:R-:W4:Y:S01]  /*01c0*/  LDG.E.EL R11, desc[UR4][R10.64] ;  /* 0x000000040a0b7981 */ /* 0x000f22000c2e1900 */
[----:B------:R-:W-:Y:S01]  /*01d0*/  HFMA2.MMA R12, -RZ, RZ, 1.625, 0 ;  /* 0x3e800000ff0c7435 */ /* 0x000fe200000001ff */
[----:B--2---:R-:W-:-:S04]  /*01e0*/  FADD R6, R6, 9.9999997473787516356e-06 ;  /* 0x3727c5ac06067421 */ /* 0x004fc80000000000 */
[----:B------:R-:W1:Y:S02]  /*01f0*/  MUFU.SQRT R7, R6 ;  /* 0x0000000600077308 */ /* 0x000e640000002000 */
[C---:B-1----:R-:W-:Y:S02]  /*0200*/  FSETP.GT.AND P0, PT, R7.reuse, 8.50705917302346158658e+37, PT ;  /* 0x7e8000000700780b */ /* 0x042fe40003f04000 */
[----:B------:R-:W-:-:S11]  /*0210*/  FSETP.GEU.AND P1, PT, R7, 1.175494350822287508e-38, PT ;  /* 0x008000000700780b */ /* 0x000fd60003f2e000 */
[----:B------:R-:W-:-:S04]  /*0220*/  @P0 FMUL R7, R7, 0.25 ;  /* 0x3e80000007070820 */ /* 0x000fc80000400000 */
[----:B------:R-:W-:-:S06]  /*0230*/  @!P1 FMUL R7, R7, 16777216 ;  /* 0x4b80000007079820 */ /* 0x000fcc0000400000 */
[----:B------:R-:W1:Y:S01]  /*0240*/  MUFU.RCP R7, R7 ;  /* 0x0000000700077308 */ /* 0x000e620000001000 */
[----:B------:R-:W-:Y:S01]  /*0250*/  FSEL R12, R12, 1, P0 ;  /* 0x3f8000000c0c7808 */ /* 0x000fe20000000000 */
[----:B---3--:R-:W-:-:S04]  /*0260*/  FADD R5, R3, -R4 ;  /* 0x8000000403057221 */ /* 0x008fc80000000000 */
[----:B------:R-:W-:Y:S01]  /*0270*/  @!P1 FMUL R12, R12, 16777216 ;  /* 0x4b8000000c0c9820 */ /* 0x000fe20000400000 */
[----:B------:R-:W-:Y:S02]  /*0280*/  FADD R4, R2, -R4 ;  /* 0x8000000402047221 */ /* 0x000fe40000000000 */
[----:B------:R-:W2:Y:S01]  /*0290*/  LDC.64 R2, c[0x0][0x210] ;  /* 0x00008400ff027b82 */ /* 0x000ea20000000a00 */
[----:B-1----:R-:W-:-:S04]  /*02a0*/  FMUL R12, R7, R12 ;  /* 0x0000000c070c7220 */ /* 0x002fc80000400000 */
[-C--:B------:R-:W-:Y:S01]  /*02b0*/  FMUL R4, R4, R12.reuse ;  /* 0x0000000c04047220 */ /* 0x080fe20000400000 */
[----:B------:R-:W-:-:S03]  /*02c0*/  FMUL R12, R5, R12 ;  /* 0x0000000c050c7220 */ /* 0x000fc60000400000 */
[C-C-:B----4-:R-:W-:Y:S01]  /*02d0*/  FFMA R4, R8.reuse, R4, R11.reuse ;  /* 0x0000000408047223 */ /* 0x150fe2000000000b */
[----:B------:R-:W-:-:S04]  /*02e0*/  FFMA R5, R8, R12, R11 ;  /* 0x0000000c08057223 */ /* 0x000fc8000000000b */
[----:B------:R-:W-:Y:S02]  /*02f0*/  FSETP.GT.AND P0, PT, R4, RZ, PT ;  /* 0x000000ff0400720b */ /* 0x000fe40003f04000 */
[----:B------:R-:W-:Y:S01]  /*0300*/  FSETP.GT.AND P1, PT, R5, RZ, PT ;  /* 0x000000ff0500720b */ /* 0x000fe20003f24000 */
[----:B--2---:R-:W-:-:S10]  /*0310*/  IMAD.WIDE R2, R0, 0x4, R2 ;  /* 0x0000000400027825 */ /* 0x004fd400078e0202 */
[----:B------:R-:W-:Y:S02]  /*0320*/  @!P0 FMUL R4, R4, 0.20000000298023223877 ;  /* 0x3e4ccccd04048820 */ /* 0x000fe40000400000 */
[----:B------:R-:W-:-:S05]  /*0330*/  @!P1 FMUL R5, R5, 0.20000000298023223877 ;  /* 0x3e4ccccd05059820 */ /* 0x000fca0000400000 */
[----:B------:R-:W-:Y:S01]  /*0340*/  STG.E.64 desc[UR4][R2.64], R4 ;  /* 0x0000000402007986 */ /* 0x000fe2000c101b04 */
[----:B------:R-:W-:Y:S05]  /*0350*/  EXIT ;  /* 0x000000000000794d */ /* 0x000fea0003800000 */
.L_x_0:
[----:B------:R-:W-:-:S00]  /*0360*/  BRA `(.L_x_0) ;  /* 0xfffffffc00fc7947 */ /* 0x000fc0000383ffff */
[----:B------:R-:W-:-:S00]  /*0370*/  NOP ;  /* 0x0000000000007918 */ /* 0x000fc00000000000 */
        /* <DEDUP_REMOVED lines=8> */
.L_x_1:


//--------------------- .nv.global.init           --------------------------
	.section	.nv.global.init,"aw",@progbits
.nv.global.init:
	.type		_$_str,@object
	.size		_$_str,(_$_str_$_2 - _$_str)
_$_str:
        /*0000*/ 	.byte	0x5f, 0x5f, 0x43, 0x55, 0x44, 0x41, 0x5f, 0x46, 0x54, 0x5a, 0x00
	.type		_$_str_$_2,@object
	.size		_$_str_$_2,(.L_1 - _$_str_$_2)
_$_str_$_2:
        /*000b*/ 	.byte	0x5f, 0x5f, 0x43, 0x55, 0x44, 0x41, 0x5f, 0x50, 0x52, 0x45, 0x43, 0x5f, 0x53, 0x51, 0x52, 0x54
        /*001b*/ 	.byte	0x00
.L_1:


//--------------------- .nv.constant0.triton_poi_fused__native_batch_norm_legit_no_training_leaky_relu_66 --------------------------
	.section	.nv.constant0.triton_poi_fused__native_batch_norm_legit_no_training_leaky_relu_66,"a",@progbits
	.sectionflags	@""
	.align	4
.nv.constant0.triton_poi_fused__native_batch_norm_legit_no_training_leaky_relu_66:
	.zero		580
